	.headerflags	@"EF_CUDA_TEXMODE_UNIFIED EF_CUDA_64BIT_ADDRESS EF_CUDA_ACCELERATORS EF_CUDA_SM90 EF_CUDA_VIRTUAL_SM(EF_CUDA_SM90)"
	.elftype	@"ET_EXEC"


//--------------------- .nv.info                  --------------------------
	.section	.nv.info,"",@"SHT_CUDA_INFO"
	.align	4


	//----- nvinfo : EIATTR_REGCOUNT
	.align		4
        /*0000*/ 	.byte	0x04, 0x2f
        /*0002*/ 	.short	(.L_3 - .L_2)
	.align		4
.L_2:
        /*0004*/ 	.word	index@(triton_poi_fused__native_batch_norm_legit_no_training_silu_17)
        /*0008*/ 	.word	0x00000028


	//----- nvinfo : EIATTR_MIN_STACK_SIZE
	.align		4
.L_3:
        /*000c*/ 	.byte	0x04, 0x12
        /*000e*/ 	.short	(.L_5 - .L_4)
	.align		4
.L_4:
        /*0010*/ 	.word	index@(triton_poi_fused__native_batch_norm_legit_no_training_silu_17)
        /*0014*/ 	.word	0x00000000


	//----- nvinfo : EIATTR_FRAME_SIZE
	.align		4
.L_5:
        /*0018*/ 	.byte	0x04, 0x11
        /*001a*/ 	.short	(.L_7 - .L_6)
	.align		4
.L_6:
        /*001c*/ 	.word	index@(triton_poi_fused__native_batch_norm_legit_no_training_silu_17)
        /*0020*/ 	.word	0x00000000


	//----- nvinfo : EIATTR_MIN_STACK_SIZE
	.align		4
.L_7:
        /*0024*/ 	.byte	0x04, 0x12
        /*0026*/ 	.short	(.L_9 - .L_8)
	.align		4
.L_8:
        /*0028*/ 	.word	index@(triton_poi_fused__native_batch_norm_legit_no_training_silu_17)
        /*002c*/ 	.word	0x00000000
.L_9:


//--------------------- .nv.info.triton_poi_fused__native_batch_norm_legit_no_training_silu_17 --------------------------
	.section	.nv.info.triton_poi_fused__native_batch_norm_legit_no_training_silu_17,"",@"SHT_CUDA_INFO"
	.sectionflags	@""
	.align	4


	//----- nvinfo : EIATTR_CUDA_API_VERSION
	.align		4
        /*0000*/ 	.byte	0x04, 0x37
        /*0002*/ 	.short	(.L_11 - .L_10)
.L_10:
        /*0004*/ 	.word	0x0000007c


	//----- nvinfo : EIATTR_KPARAM_INFO
	.align		4
.L_11:
        /*0008*/ 	.byte	0x04, 0x17
        /*000a*/ 	.short	(.L_13 - .L_12)
.L_12:
        /*000c*/ 	.word	0x00000000
        /*0010*/ 	.short	0x0007
        /*0012*/ 	.short	0x0034
        /*0014*/ 	.byte	0x00, 0xf0, 0x11, 0x00


	//----- nvinfo : EIATTR_KPARAM_INFO
	.align		4
.L_13:
        /*0018*/ 	.byte	0x04, 0x17
        /*001a*/ 	.short	(.L_15 - .L_14)
.L_14:
        /*001c*/ 	.word	0x00000000
        /*0020*/ 	.short	0x0006
        /*0022*/ 	.short	0x0030
        /*0024*/ 	.byte	0x00, 0xf0, 0x11, 0x00


	//----- nvinfo : EIATTR_KPARAM_INFO
	.align		4
.L_15:
        /*0028*/ 	.byte	0x04, 0x17
        /*002a*/ 	.short	(.L_17 - .L_16)
.L_16:
        /*002c*/ 	.word	0x00000000
        /*0030*/ 	.short	0x0005
        /*0032*/ 	.short	0x0028
        /*0034*/ 	.byte	0x00, 0xf4, 0x21, 0x00


	//----- nvinfo : EIATTR_KPARAM_INFO
	.align		4
.L_17:
        /*0038*/ 	.byte	0x04, 0x17
        /*003a*/ 	.short	(.L_19 - .L_18)
.L_18:
        /*003c*/ 	.word	0x00000000
        /*0040*/ 	.short	0x0004
        /*0042*/ 	.short	0x0020
        /*0044*/ 	.byte	0x00, 0xf4, 0x21, 0x00


	//----- nvinfo : EIATTR_KPARAM_INFO
	.align		4
.L_19:
        /*0048*/ 	.byte	0x04, 0x17
        /*004a*/ 	.short	(.L_21 - .L_20)
.L_20:
        /*004c*/ 	.word	0x00000000
        /*0050*/ 	.short	0x0003
        /*0052*/ 	.short	0x0018
        /*0054*/ 	.byte	0x00, 0xf4, 0x21, 0x00


	//----- nvinfo : EIATTR_KPARAM_INFO
	.align		4
.L_21:
        /*0058*/ 	.byte	0x04, 0x17
        /*005a*/ 	.short	(.L_23 - .L_22)
.L_22:
        /*005c*/ 	.word	0x00000000
        /*0060*/ 	.short	0x0002
        /*0062*/ 	.short	0x0010
        /*0064*/ 	.byte	0x00, 0xf4, 0x21, 0x00


	//----- nvinfo : EIATTR_KPARAM_INFO
	.align		4
.L_23:
        /*0068*/ 	.byte	0x04, 0x17
        /*006a*/ 	.short	(.L_25 - .L_24)
.L_24:
        /*006c*/ 	.word	0x00000000
        /*0070*/ 	.short	0x0001
        /*0072*/ 	.short	0x0008
        /*0074*/ 	.byte	0x00, 0xf4, 0x21, 0x00


	//----- nvinfo : EIATTR_KPARAM_INFO
	.align		4
.L_25:
        /*0078*/ 	.byte	0x04, 0x17
        /*007a*/ 	.short	(.L_27 - .L_26)
.L_26:
        /*007c*/ 	.word	0x00000000
        /*0080*/ 	.short	0x0000
        /*0082*/ 	.short	0x0000
        /*0084*/ 	.byte	0x00, 0xf4, 0x21, 0x00


	//----- nvinfo : EIATTR_SPARSE_MMA_MASK
	.align		4
.L_27:
        /*0088*/ 	.byte	0x03, 0x50
        /*008a*/ 	.short	0x0000


	//----- nvinfo : EIATTR_MAXREG_COUNT
	.align		4
        /*008c*/ 	.byte	0x03, 0x1b
        /*008e*/ 	.short	0x00ff


	//----- nvinfo : EIATTR_EXIT_INSTR_OFFSETS
	.align		4
        /*0090*/ 	.byte	0x04, 0x1c
        /*0092*/ 	.short	(.L_29 - .L_28)


	//   ....[0]....
.L_28:
        /*0094*/ 	.word	0x00001b80


	//   ....[1]....
        /*0098*/ 	.word	0x00001bd0


	//----- nvinfo : EIATTR_REQNTID
	.align		4
.L_29:
        /*009c*/ 	.byte	0x04, 0x10
        /*009e*/ 	.short	(.L_31 - .L_30)
.L_30:
        /*00a0*/ 	.word	0x00000100
        /*00a4*/ 	.word	0x00000001
        /*00a8*/ 	.word	0x00000001


	//----- nvinfo : EIATTR_CBANK_PARAM_SIZE
	.align		4
.L_31:
        /*00ac*/ 	.byte	0x03, 0x19
        /*00ae*/ 	.short	0x0038


	//----- nvinfo : EIATTR_PARAM_CBANK
	.align		4
        /*00b0*/ 	.byte	0x04, 0x0a
        /*00b2*/ 	.short	(.L_33 - .L_32)
	.align		4
.L_32:
        /*00b4*/ 	.word	index@(.nv.constant0.triton_poi_fused__native_batch_norm_legit_no_training_silu_17)
        /*00b8*/ 	.short	0x0210
        /*00ba*/ 	.short	0x0038


	//----- nvinfo : EIATTR_SW_WAR
	.align		4
.L_33:
        /*00bc*/ 	.byte	0x04, 0x36
        /*00be*/ 	.short	(.L_35 - .L_34)
.L_34:
        /*00c0*/ 	.word	0x00000008
.L_35:


//--------------------- .nv.callgraph             --------------------------
	.section	.nv.callgraph,"",@"SHT_CUDA_CALLGRAPH"
	.align	4
	.sectionentsize	8
	.align		4
        /*0000*/ 	.word	0x00000000
	.align		4
        /*0004*/ 	.word	0xffffffff
	.align		4
        /*0008*/ 	.word	0x00000000
	.align		4
        /*000c*/ 	.word	0xfffffffe
	.align		4
        /*0010*/ 	.word	0x00000000
	.align		4
        /*0014*/ 	.word	0xfffffffd
	.align		4
        /*0018*/ 	.word	0x00000000
	.align		4
        /*001c*/ 	.word	0xfffffffc


//--------------------- .nv.constant4             --------------------------
	.section	.nv.constant4,"a",@progbits
	.align	8
	.align		8
.nv.constant4:
        /*0000*/ 	.dword	_$_str
	.align		8
        /*0008*/ 	.dword	_$_str_$_2


//--------------------- .text.triton_poi_fused__native_batch_norm_legit_no_training_silu_17 --------------------------
	.section	.text.triton_poi_fused__native_batch_norm_legit_no_training_silu_17,"ax",@progbits
	.sectionflags	@"SHF_BARRIERS=1"
	.align	128
        .global         triton_poi_fused__native_batch_norm_legit_no_training_silu_17
        .type           triton_poi_fused__native_batch_norm_legit_no_training_silu_17,@function
        .size           triton_poi_fused__native_batch_norm_legit_no_training_silu_17,(.L_x_1 - triton_poi_fused__native_batch_norm_legit_no_training_silu_17)
        .other          triton_poi_fused__native_batch_norm_legit_no_training_silu_17,@"STO_CUDA_ENTRY STV_DEFAULT"
triton_poi_fused__native_batch_norm_legit_no_training_silu_17:
.text.triton_poi_fused__native_batch_norm_legit_no_training_silu_17:
[----:B------:R-:W0:Y:S01]  /*0000*/  LDC R1, c[0x0][0x28] ;  /* 0x00000a00ff017b82 */ /* 0x000e220000000800 */
[----:B------:R-:W1:Y:S07]  /*0010*/  S2R R0, SR_TID.X ;  /* 0x0000000000007919 */ /* 0x000e6e0000002100 */
[----:B------:R-:W2:Y:S01]  /*0020*/  LDC.64 R28, c[0x0][0x210] ;  /* 0x00008400ff1c7b82 */ /* 0x000ea20000000a00 */
[----:B------:R-:W-:Y:S01]  /*0030*/  CS2R R6, SRZ ;  /* 0x0000000000067805 */ /* 0x000fe2000001ff00 */
[----:B------:R-:W-:Y:S01]  /*0040*/  ULDC.64 UR6, c[0x0][0x208] ;  /* 0x0000820000067ab9 */ /* 0x000fe20000000a00 */
[----:B------:R-:W3:Y:S01]  /*0050*/  S2R R3, SR_CTAID.X ;  /* 0x0000000000037919 */ /* 0x000ee20000002500 */
[----:B------:R-:W4:Y:S04]  /*0060*/  S2R R2, SR_CTAID.Y ;  /* 0x0000000000027919 */ /* 0x000f280000002600 */
[----:B------:R-:W5:Y:S08]  /*0070*/  LDC.64 R36, c[0x0][0x220] ;  /* 0x00008800ff247b82 */ /* 0x000f700000000a00 */
[----:B------:R-:W5:Y:S01]  /*0080*/  LDC.64 R26, c[0x0][0x218] ;  /* 0x00008600ff1a7b82 */ /* 0x000f620000000a00 */
[----:B-1----:R-:W-:-:S02]  /*0090*/  SHF.R.U32.HI R32, RZ, 0x4, R0 ;  /* 0x00000004ff207819 */ /* 0x002fc40000011600 */
[----:B------:R-:W-:Y:S02]  /*00a0*/  SHF.L.U32 R0, R0, 0x2, RZ ;  /* 0x0000000200007819 */ /* 0x000fe400000006ff */
[----:B---3--:R-:W-:Y:S02]  /*00b0*/  SHF.L.U32 R3, R3, 0x6, RZ ;  /* 0x0000000603037819 */ /* 0x008fe400000006ff */
[----:B------:R-:W-:Y:S02]  /*00c0*/  SGXT.U32 R32, R32, 0x4 ;  /* 0x000000042020781a */ /* 0x000fe40000000000 */
[----:B----4-:R-:W-:Y:S02]  /*00d0*/  SHF.L.U32 R33, R2, 0x6, RZ ;  /* 0x0000000602217819 */ /* 0x010fe400000006ff */
[----:B------:R-:W-:Y:S02]  /*00e0*/  LOP3.LUT R34, R3, 0x3c, R0, 0xf8, !PT ;  /* 0x0000003c03227812 */ /* 0x000fe400078ef800 */
[----:B------:R-:W-:-:S02]  /*00f0*/  LOP3.LUT R5, R33, 0x10, R32, 0xfe, !PT ;  /* 0x0000001021057812 */ /* 0x000fc400078efe20 */
[----:B------:R-:W-:Y:S02]  /*0100*/  ISETP.GE.AND P0, PT, R34, 0x80, PT ;  /* 0x000000802200780c */ /* 0x000fe40003f06270 */
[----:B------:R-:W-:Y:S02]  /*0110*/  LOP3.LUT R21, R33, 0x30, R32, 0xfe, !PT ;  /* 0x0000003021157812 */ /* 0x000fe400078efe20 */
[-C--:B------:R-:W-:Y:S02]  /*0120*/  LEA R17, R5, R34.reuse, 0x7 ;  /* 0x0000002205117211 */ /* 0x080fe400078e38ff */
[----:B------:R-:W-:Y:S02]  /*0130*/  CS2R R4, SRZ ;  /* 0x0000000000047805 */ /* 0x000fe4000001ff00 */
[----:B------:R-:W-:Y:S02]  /*0140*/  LOP3.LUT R19, R33, 0x20, R32, 0xfe, !PT ;  /* 0x0000002021137812 */ /* 0x000fe400078efe20 */
[-C--:B------:R-:W-:Y:S01]  /*0150*/  LEA R21, R21, R34.reuse, 0x7 ;  /* 0x0000002215157211 */ /* 0x080fe200078e38ff */
[----:B--2---:R-:W-:Y:S01]  /*0160*/  IMAD.WIDE R16, R17, 0x4, R28 ;  /* 0x0000000411107825 */ /* 0x004fe200078e021c */
[----:B------:R-:W-:-:S02]  /*0170*/  LEA R19, R19, R34, 0x7 ;  /* 0x0000002213137211 */ /* 0x000fc400078e38ff */
[----:B------:R-:W-:Y:S01]  /*0180*/  CS2R R22, SRZ ;  /* 0x0000000000167805 */ /* 0x000fe2000001ff00 */
[----:B------:R-:W-:Y:S01]  /*0190*/  IMAD.WIDE R24, R21, 0x4, R28 ;  /* 0x0000000415187825 */ /* 0x000fe200078e021c */
[----:B------:R-:W-:Y:S01]  /*01a0*/  CS2R R20, SRZ ;  /* 0x0000000000147805 */ /* 0x000fe2000001ff00 */
[----:B------:R1:W2:Y:S01]  /*01b0*/  @!P0 LDG.E.EL.128 R4, desc[UR6][R16.64] ;  /* 0x0000000610048981 */ /* 0x0002a2000c2e1d00 */
[----:B------:R-:W-:Y:S01]  /*01c0*/  LOP3.LUT R35, R33, R32, RZ, 0xfc, !PT ;  /* 0x0000002021237212 */ /* 0x000fe200078efcff */
[----:B-----5:R-:W-:Y:S01]  /*01d0*/  IMAD.WIDE R36, R34, 0x4, R36 ;  /* 0x0000000422247825 */ /* 0x020fe200078e0224 */
[----:B------:R-:W-:Y:S02]  /*01e0*/  CS2R R8, SRZ ;  /* 0x0000000000087805 */ /* 0x000fe4000001ff00 */
[----:B------:R-:W-:Y:S02]  /*01f0*/  CS2R R10, SRZ ;  /* 0x00000000000a7805 */ /* 0x000fe4000001ff00 */
[----:B------:R-:W-:Y:S01]  /*0200*/  CS2R R12, SRZ ;  /* 0x00000000000c7805 */ /* 0x000fe2000001ff00 */
[----:B------:R-:W-:Y:S01]  /*0210*/  IMAD.WIDE R30, R19, 0x4, R28 ;  /* 0x00000004131e7825 */ /* 0x000fe200078e021c */
[----:B------:R-:W-:-:S02]  /*0220*/  CS2R R14, SRZ ;  /* 0x00000000000e7805 */ /* 0x000fc4000001ff00 */
[----:B------:R-:W-:Y:S02]  /*0230*/  CS2R R18, SRZ ;  /* 0x0000000000127805 */ /* 0x000fe4000001ff00 */
[----:B-1----:R-:W-:Y:S01]  /*0240*/  CS2R R16, SRZ ;  /* 0x0000000000107805 */ /* 0x002fe2000001ff00 */
[----:B0-----:R-:W-:Y:S01]  /*0250*/  IMAD.WIDE R26, R34, 0x4, R26 ;  /* 0x00000004221a7825 */ /* 0x001fe200078e021a */
[----:B------:R-:W-:Y:S01]  /*0260*/  LEA R35, R35, R34, 0x7 ;  /* 0x0000002223237211 */ /* 0x000fe200078e38ff */
[----:B------:R-:W3:Y:S04]  /*0270*/  @!P0 LDG.E.EL.128 R20, desc[UR6][R36.64] ;  /* 0x0000000624148981 */ /* 0x000ee8000c2e1d00 */
[----:B------:R0:W4:Y:S01]  /*0280*/  @!P0 LDG.E.EL.128 R8, desc[UR6][R30.64] ;  /* 0x000000061e088981 */ /* 0x000122000c2e1d00 */
[----:B------:R-:W-:-:S03]  /*0290*/  IMAD.WIDE R28, R35, 0x4, R28 ;  /* 0x00000004231c7825 */ /* 0x000fc600078e021c */
[----:B------:R1:W5:Y:S04]  /*02a0*/  @!P0 LDG.E.EL.128 R12, desc[UR6][R24.64] ;  /* 0x00000006180c8981 */ /* 0x000368000c2e1d00 */
[----:B------:R1:W4:Y:S01]  /*02b0*/  @!P0 LDG.E.EL.128 R16, desc[UR6][R26.64] ;  /* 0x000000061a108981 */ /* 0x000322000c2e1d00 */
[----:B0-----:R-:W0:Y:S01]  /*02c0*/  LDC.64 R30, c[0x0][0x228] ;  /* 0x00008a00ff1e7b82 */ /* 0x001e220000000a00 */
[----:B-1----:R-:W-:Y:S02]  /*02d0*/  CS2R R24, SRZ ;  /* 0x0000000000187805 */ /* 0x002fe4000001ff00 */
[----:B------:R-:W-:-:S06]  /*02e0*/  CS2R R26, SRZ ;  /* 0x00000000001a7805 */ /* 0x000fcc000001ff00 */
[----:B------:R1:W5:Y:S01]  /*02f0*/  @!P0 LDG.E.EL.128 R24, desc[UR6][R28.64] ;  /* 0x000000061c188981 */ /* 0x000362000c2e1d00 */
[----:B0-----:R-:W-:Y:S01]  /*0300*/  IMAD.WIDE R36, R34, 0x4, R30 ;  /* 0x0000000422247825 */ /* 0x001fe200078e021e */
[----:B-1----:R-:W-:Y:S02]  /*0310*/  CS2R R28, SRZ ;  /* 0x00000000001c7805 */ /* 0x002fe4000001ff00 */
[----:B------:R-:W-:-:S06]  /*0320*/  CS2R R30, SRZ ;  /* 0x00000000001e7805 */ /* 0x000fcc000001ff00 */
[----:B------:R0:W5:Y:S01]  /*0330*/  @!P0 LDG.E.EL.128 R28, desc[UR6][R36.64] ;  /* 0x00000006241c8981 */ /* 0x000162000c2e1d00 */
[----:B---3--:R-:W-:Y:S01]  /*0340*/  FADD R35, R20, 0.0010000000474974513054 ;  /* 0x3a83126f14237421 */ /* 0x008fe20000000000 */
[----:B------:R-:W-:Y:S01]  /*0350*/  FADD R22, R22, 0.0010000000474974513054 ;  /* 0x3a83126f16167421 */ /* 0x000fe20000000000 */
[C---:B----4-:R-:W-:Y:S02]  /*0360*/  FADD R20, -R19.reuse, R11 ;  /* 0x0000000b13147221 */ /* 0x050fe40000000100 */
[----:B------:R-:W1:Y:S01]  /*0370*/  MUFU.SQRT R11, R35 ;  /* 0x00000023000b7308 */ /* 0x000e620000002000 */
[C---:B--2---:R-:W-:Y:S01]  /*0380*/  FADD R7, -R19.reuse, R7 ;  /* 0x0000000713077221 */ /* 0x044fe20000000100 */
[C---:B-----5:R-:W-:Y:S01]  /*0390*/  FADD R15, -R19.reuse, R15 ;  /* 0x0000000f130f7221 */ /* 0x060fe20000000100 */
[C---:B------:R-:W-:Y:S01]  /*03a0*/  FADD R6, -R18.reuse, R6 ;  /* 0x0000000612067221 */ /* 0x040fe20000000100 */
[C---:B------:R-:W-:Y:S01]  /*03b0*/  FADD R14, -R18.reuse, R14 ;  /* 0x0000000e120e7221 */ /* 0x040fe20000000100 */
[----:B------:R-:W-:Y:S01]  /*03c0*/  FADD R27, -R19, R27 ;  /* 0x0000001b131b7221 */ /* 0x000fe20000000100 */
[C---:B------:R-:W-:Y:S01]  /*03d0*/  FADD R19, -R18.reuse, R10 ;  /* 0x0000000a12137221 */ /* 0x040fe20000000100 */
[----:B------:R-:W-:Y:S01]  /*03e0*/  FADD R10, R21, 0.0010000000474974513054 ;  /* 0x3a83126f150a7421 */ /* 0x000fe20000000000 */
[----:B------:R-:W-:-:S02]  /*03f0*/  FADD R26, -R18, R26 ;  /* 0x0000001a121a7221 */ /* 0x000fc40000000100 */
[----:B------:R-:W2:Y:S01]  /*0400*/  MUFU.SQRT R18, R22 ;  /* 0x0000001600127308 */ /* 0x000ea20000002000 */
[C---:B-1----:R-:W-:Y:S02]  /*0410*/  FSETP.GT.AND P5, PT, R11.reuse, 8.50705917302346158658e+37, PT ;  /* 0x7e8000000b00780b */ /* 0x042fe40003fa4000 */
[----:B------:R-:W-:-:S05]  /*0420*/  FSETP.GEU.AND P6, PT, R11, 1.175494350822287508e-38, PT ;  /* 0x008000000b00780b */ /* 0x000fca0003fce000 */
[----:B------:R-:W1:Y:S01]  /*0430*/  MUFU.SQRT R10, R10 ;  /* 0x0000000a000a7308 */ /* 0x000e620000002000 */
[----:B------:R-:W-:Y:S01]  /*0440*/  FADD R23, R23, 0.0010000000474974513054 ;  /* 0x3a83126f17177421 */ /* 0x000fe20000000000 */
[C---:B------:R-:W-:Y:S01]  /*0450*/  FADD R5, -R17.reuse, R5 ;  /* 0x0000000511057221 */ /* 0x040fe20000000100 */
[C---:B------:R-:W-:Y:S01]  /*0460*/  FADD R21, -R17.reuse, R9 ;  /* 0x0000000911157221 */ /* 0x040fe20000000100 */
[C---:B------:R-:W-:Y:S01]  /*0470*/  FADD R13, -R17.reuse, R13 ;  /* 0x0000000d110d7221 */ /* 0x040fe20000000100 */
[----:B------:R-:W-:Y:S01]  /*0480*/  FADD R25, -R17, R25 ;  /* 0x0000001911197221 */ /* 0x000fe20000000100 */
[----:B------:R-:W-:Y:S01]  /*0490*/  FADD R17, -R16, R8 ;  /* 0x0000000810117221 */ /* 0x000fe20000000100 */
[----:B------:R-:W-:Y:S01]  /*04a0*/  @P5 FMUL R11, R11, 0.25 ;  /* 0x3e8000000b0b5820 */ /* 0x000fe20000400000 */
[----:B--2---:R-:W-:Y:S01]  /*04b0*/  FSETP.GT.AND P3, PT, R18, 8.50705917302346158658e+37, PT ;  /* 0x7e8000001200780b */ /* 0x004fe20003f64000 */
[----:B------:R-:W2:Y:S01]  /*04c0*/  MUFU.SQRT R8, R23 ;  /* 0x0000001700087308 */ /* 0x000ea20000002000 */
[----:B------:R-:W-:Y:S01]  /*04d0*/  FADD R22, -R16, R12 ;  /* 0x0000000c10167221 */ /* 0x000fe20000000100 */
[----:B------:R-:W-:Y:S01]  /*04e0*/  @!P6 FMUL R11, R11, 16777216 ;  /* 0x4b8000000b0be820 */ /* 0x000fe20000400000 */
[----:B------:R-:W-:Y:S01]  /*04f0*/  HFMA2.MMA R12, -RZ, RZ, 1.625, 0 ;  /* 0x3e800000ff0c7435 */ /* 0x000fe200000001ff */
[----:B-1----:R-:W-:-:S02]  /*0500*/  FSETP.GT.AND P1, PT, R10, 8.50705917302346158658e+37, PT ;  /* 0x7e8000000a00780b */ /* 0x002fc40003f24000 */
[----:B------:R-:W-:Y:S02]  /*0510*/  FSETP.GEU.AND P4, PT, R18, 1.175494350822287508e-38, PT ;  /* 0x008000001200780b */ /* 0x000fe40003f8e000 */
[----:B------:R-:W-:Y:S01]  /*0520*/  FSETP.GEU.AND P2, PT, R10, 1.175494350822287508e-38, PT ;  /* 0x008000000a00780b */ /* 0x000fe20003f4e000 */
[----:B------:R-:W1:Y:S01]  /*0530*/  MUFU.RCP R11, R11 ;  /* 0x0000000b000b7308 */ /* 0x000e620000001000 */
[C---:B------:R-:W-:Y:S01]  /*0540*/  FADD R4, -R16.reuse, R4 ;  /* 0x0000000410047221 */ /* 0x040fe20000000100 */
[----:B0-----:R-:W-:Y:S01]  /*0550*/  FADD R36, -R16, R24 ;  /* 0x0000001810247221 */ /* 0x001fe20000000100 */
[----:B------:R-:W-:Y:S01]  /*0560*/  @P3 FMUL R18, R18, 0.25 ;  /* 0x3e80000012123820 */ /* 0x000fe20000400000 */
[----:B------:R-:W-:Y:S02]  /*0570*/  FSEL R16, R12, 1, P5 ;  /* 0x3f8000000c107808 */ /* 0x000fe40002800000 */
[----:B--2---:R-:W-:Y:S02]  /*0580*/  FSETP.GT.AND P5, PT, R8, 8.50705917302346158658e+37, PT ;  /* 0x7e8000000800780b */ /* 0x004fe40003fa4000 */
[----:B------:R-:W-:Y:S01]  /*0590*/  @P1 FMUL R10, R10, 0.25 ;  /* 0x3e8000000a0a1820 */ /* 0x000fe20000400000 */
[----:B------:R-:W-:Y:S01]  /*05a0*/  FSEL R9, R12, 1, P1 ;  /* 0x3f8000000c097808 */ /* 0x000fe20000800000 */
[----:B------:R-:W-:Y:S01]  /*05b0*/  @!P4 FMUL R18, R18, 16777216 ;  /* 0x4b8000001212c820 */ /* 0x000fe20000400000 */
[----:B------:R-:W-:Y:S01]  /*05c0*/  FSETP.GEU.AND P1, PT, R8, 1.175494350822287508e-38, PT ;  /* 0x008000000800780b */ /* 0x000fe20003f2e000 */
[----:B------:R-:W-:Y:S01]  /*05d0*/  @!P2 FMUL R10, R10, 16777216 ;  /* 0x4b8000000a0aa820 */ /* 0x000fe20000400000 */
[----:B------:R-:W-:Y:S01]  /*05e0*/  @!P6 FMUL R16, R16, 16777216 ;  /* 0x4b8000001010e820 */ /* 0x000fe20000400000 */
[----:B------:R-:W0:Y:S03]  /*05f0*/  MUFU.RCP R35, R18 ;  /* 0x0000001200237308 */ /* 0x000e260000001000 */
[----:B-1----:R-:W-:Y:S01]  /*0600*/  FMUL R11, R11, R16 ;  /* 0x000000100b0b7220 */ /* 0x002fe20000400000 */
[----:B------:R-:W-:-:S04]  /*0610*/  FSEL R16, R12, 1, P3 ;  /* 0x3f8000000c107808 */ /* 0x000fc80001800000 */
[----:B------:R-:W1:Y:S01]  /*0620*/  MUFU.RCP R24, R10 ;  /* 0x0000000a00187308 */ /* 0x000e620000001000 */
[----:B------:R-:W-:Y:S01]  /*0630*/  @P5 FMUL R8, R8, 0.25 ;  /* 0x3e80000008085820 */ /* 0x000fe20000400000 */
[----:B------:R-:W-:Y:S01]  /*0640*/  @!P4 FMUL R16, R16, 16777216 ;  /* 0x4b8000001010c820 */ /* 0x000fe20000400000 */
[----:B------:R-:W-:Y:S02]  /*0650*/  @!P2 FMUL R9, R9, 16777216 ;  /* 0x4b8000000909a820 */ /* 0x000fe40000400000 */
[----:B------:R-:W-:Y:S01]  /*0660*/  @!P1 FMUL R8, R8, 16777216 ;  /* 0x4b80000008089820 */ /* 0x000fe20000400000 */
[----:B0-----:R-:W-:-:S03]  /*0670*/  FMUL R35, R35, R16 ;  /* 0x0000001023237220 */ /* 0x001fc60000400000 */
[----:B------:R0:W2:Y:S01]  /*0680*/  MUFU.RCP R16, R8 ;  /* 0x0000000800107308 */ /* 0x0000a20000001000 */
[----:B-1----:R-:W-:Y:S02]  /*0690*/  FMUL R24, R24, R9 ;  /* 0x0000000918187220 */ /* 0x002fe40000400000 */
[----:B0-----:R-:W0:Y:S01]  /*06a0*/  LDC.64 R8, c[0x0][0x230] ;  /* 0x00008c00ff087b82 */ /* 0x001e220000000a00 */
[----:B------:R-:W-:-:S05]  /*06b0*/  FSEL R23, R12, 1, P5 ;  /* 0x3f8000000c177808 */ /* 0x000fca0002800000 */
[----:B------:R-:W-:Y:S01]  /*06c0*/  @!P1 FMUL R23, R23, 16777216 ;  /* 0x4b80000017179820 */ /* 0x000fe20000400000 */
[----:B------:R-:W-:Y:S01]  /*06d0*/  FMUL R37, R4, R11 ;  /* 0x0000000b04257220 */ /* 0x000fe20000400000 */
[-C--:B------:R-:W-:Y:S02]  /*06e0*/  FMUL R4, R25, R24.reuse ;  /* 0x0000001819047220 */ /* 0x080fe40000400000 */
[----:B--2---:R-:W-:Y:S01]  /*06f0*/  FMUL R16, R16, R23 ;  /* 0x0000001710107220 */ /* 0x004fe20000400000 */
[-C--:B------:R-:W-:Y:S01]  /*0700*/  FMUL R23, R36, R11.reuse ;  /* 0x0000000b24177220 */ /* 0x080fe20000400000 */
[-C--:B------:R-:W-:Y:S01]  /*0710*/  FMUL R18, R5, R24.reuse ;  /* 0x0000001805127220 */ /* 0x080fe20000400000 */
[-C--:B------:R-:W-:Y:S01]  /*0720*/  FMUL R36, R21, R24.reuse ;  /* 0x0000001815247220 */ /* 0x080fe20000400000 */
[----:B------:R-:W-:Y:S01]  /*0730*/  FMUL R13, R13, R24 ;  /* 0x000000180d0d7220 */ /* 0x000fe20000400000 */
[-C--:B------:R-:W-:Y:S01]  /*0740*/  FMUL R17, R17, R11.reuse ;  /* 0x0000000b11117220 */ /* 0x080fe20000400000 */
[----:B------:R-:W-:Y:S01]  /*0750*/  FMUL R22, R22, R11 ;  /* 0x0000000b16167220 */ /* 0x000fe20000400000 */
[----:B------:R-:W-:Y:S01]  /*0760*/  CS2R R10, SRZ ;  /* 0x00000000000a7805 */ /* 0x000fe2000001ff00 */
[----:B0-----:R-:W-:Y:S01]  /*0770*/  IMAD.WIDE R24, R34, 0x4, R8 ;  /* 0x0000000422187825 */ /* 0x001fe200078e0208 */
[----:B------:R-:W-:-:S06]  /*0780*/  CS2R R8, SRZ ;  /* 0x0000000000087805 */ /* 0x000fcc000001ff00 */
[----:B------:R-:W2:Y:S01]  /*0790*/  @!P0 LDG.E.EL.128 R8, desc[UR6][R24.64] ;  /* 0x0000000618088981 */ /* 0x000ea2000c2e1d00 */
[-C--:B------:R-:W-:Y:S01]  /*07a0*/  FMUL R5, R26, R35.reuse ;  /* 0x000000231a057220 */ /* 0x080fe20000400000 */
[----:B------:R-:W-:Y:S01]  /*07b0*/  FMUL R19, R19, R35 ;  /* 0x0000002313137220 */ /* 0x000fe20000400000 */
[----:B------:R-:W-:Y:S01]  /*07c0*/  FMUL R20, R20, R16 ;  /* 0x0000001014147220 */ /* 0x000fe20000400000 */
[----:B------:R-:W0:Y:S01]  /*07d0*/  S2UR UR5, SR_CgaCtaId ;  /* 0x00000000000579c3 */ /* 0x000e220000008800 */
[----:B------:R-:W-:Y:S02]  /*07e0*/  UMOV UR4, 0x400 ;  /* 0x0000040000047882 */ /* 0x000fe40000000000 */
[----:B0-----:R-:W-:Y:S01]  /*07f0*/  UPRMT UR4, UR5, 0x654, UR4 ;  /* 0x0000065405047896 */ /* 0x001fe20008000004 */
[----:B--2---:R-:W-:-:S04]  /*0800*/  FFMA R23, R23, R28, R8 ;  /* 0x0000001c17177223 */ /* 0x004fc80000000008 */
[----:B------:R-:W-:Y:S01]  /*0810*/  FADD R34, RZ, -R23 ;  /* 0x80000017ff227221 */ /* 0x000fe20000000000 */
[----:B------:R-:W-:-:S03]  /*0820*/  FFMA R4, R4, R29, R9 ;  /* 0x0000001d04047223 */ /* 0x000fc60000000009 */
[----:B------:R-:W-:Y:S01]  /*0830*/  FMUL R34, R34, 1.4426950216293334961 ;  /* 0x3fb8aa3b22227820 */ /* 0x000fe20000400000 */
[----:B------:R-:W-:-:S04]  /*0840*/  FADD R21, RZ, -R4 ;  /* 0x80000004ff157221 */ /* 0x000fc80000000000 */
[----:B------:R-:W-:Y:S01]  /*0850*/  FSETP.GEU.AND P0, PT, R34, -126, PT ;  /* 0xc2fc00002200780b */ /* 0x000fe20003f0e000 */
[----:B------:R-:W-:Y:S01]  /*0860*/  FMUL R21, R21, 1.4426950216293334961 ;  /* 0x3fb8aa3b15157820 */ /* 0x000fe20000400000 */
[----:B------:R-:W-:-:S04]  /*0870*/  FFMA R5, R5, R30, R10 ;  /* 0x0000001e05057223 */ /* 0x000fc8000000000a */
[----:B------:R-:W-:Y:S01]  /*0880*/  FSETP.GEU.AND P1, PT, R21, -126, PT ;  /* 0xc2fc00001500780b */ /* 0x000fe20003f2e000 */
[-CC-:B------:R-:W-:Y:S01]  /*0890*/  FFMA R18, R18, R29.reuse, R9.reuse ;  /* 0x0000001d12127223 */ /* 0x180fe20000000009 */
[-CC-:B------:R-:W-:Y:S01]  /*08a0*/  FFMA R36, R36, R29.reuse, R9.reuse ;  /* 0x0000001d24247223 */ /* 0x180fe20000000009 */
[----:B------:R-:W-:Y:S01]  /*08b0*/  FFMA R13, R13, R29, R9 ;  /* 0x0000001d0d0d7223 */ /* 0x000fe20000000009 */
[----:B------:R-:W-:Y:S01]  /*08c0*/  FMUL R9, R6, R35 ;  /* 0x0000002306097220 */ /* 0x000fe20000400000 */
[----:B------:R-:W-:Y:S02]  /*08d0*/  FADD R24, RZ, -R5 ;  /* 0x80000005ff187221 */ /* 0x000fe40000000000 */
[----:B------:R-:W-:Y:S01]  /*08e0*/  @!P0 FMUL R34, R34, 0.5 ;  /* 0x3f00000022228820 */ /* 0x000fe20000400000 */
[----:B------:R-:W-:Y:S01]  /*08f0*/  FMUL R6, R27, R16 ;  /* 0x000000101b067220 */ /* 0x000fe20000400000 */
[-CC-:B------:R-:W-:Y:S01]  /*0900*/  FFMA R37, R37, R28.reuse, R8.reuse ;  /* 0x0000001c25257223 */ /* 0x180fe20000000008 */
[-CC-:B------:R-:W-:Y:S01]  /*0910*/  FFMA R17, R17, R28.reuse, R8.reuse ;  /* 0x0000001c11117223 */ /* 0x180fe20000000008 */
[----:B------:R-:W-:-:S02]  /*0920*/  FFMA R22, R22, R28, R8 ;  /* 0x0000001c16167223 */ /* 0x000fc40000000008 */
[----:B------:R-:W0:Y:S01]  /*0930*/  MUFU.EX2 R8, R34 ;  /* 0x0000002200087308 */ /* 0x000e220000000800 */
[----:B------:R-:W-:Y:S01]  /*0940*/  FMUL R24, R24, 1.4426950216293334961 ;  /* 0x3fb8aa3b18187820 */ /* 0x000fe20000400000 */
[----:B------:R-:W-:Y:S01]  /*0950*/  FFMA R6, R6, R31, R11 ;  /* 0x0000001f06067223 */ /* 0x000fe2000000000b */
[----:B------:R-:W-:-:S03]  /*0960*/  @!P1 FMUL R21, R21, 0.5 ;  /* 0x3f00000015159820 */ /* 0x000fc60000400000 */
[----:B------:R-:W-:Y:S01]  /*0970*/  FADD R25, RZ, -R6 ;  /* 0x80000006ff197221 */ /* 0x000fe20000000000 */
[----:B------:R-:W-:Y:S02]  /*0980*/  FSETP.GEU.AND P2, PT, R24, -126, PT ;  /* 0xc2fc00001800780b */ /* 0x000fe40003f4e000 */
[----:B------:R-:W1:Y:S01]  /*0990*/  MUFU.EX2 R21, R21 ;  /* 0x0000001500157308 */ /* 0x000e620000000800 */
[----:B------:R-:W-:Y:S01]  /*09a0*/  FMUL R25, R25, 1.4426950216293334961 ;  /* 0x3fb8aa3b19197820 */ /* 0x000fe20000400000 */
[----:B0-----:R-:W-:-:S04]  /*09b0*/  @!P0 FMUL R8, R8, R8 ;  /* 0x0000000808088220 */ /* 0x001fc80000400000 */
[----:B------:R-:W-:Y:S01]  /*09c0*/  FSETP.GEU.AND P3, PT, R25, -126, PT ;  /* 0xc2fc00001900780b */ /* 0x000fe20003f6e000 */
[----:B------:R-:W-:-:S04]  /*09d0*/  FADD R26, R8, 1 ;  /* 0x3f800000081a7421 */ /* 0x000fc80000000000 */
[----:B------:R-:W-:Y:S01]  /*09e0*/  @!P2 FMUL R24, R24, 0.5 ;  /* 0x3f0000001818a820 */ /* 0x000fe20000400000 */
[----:B------:R-:W0:Y:S01]  /*09f0*/  S2R R8, SR_TID.X ;  /* 0x0000000000087919 */ /* 0x000e220000002100 */
[----:B------:R-:W-:Y:S01]  /*0a00*/  FMUL R35, R14, R35 ;  /* 0x000000230e237220 */ /* 0x000fe20000400000 */
[----:B------:R-:W-:Y:S01]  /*0a10*/  FSETP.GT.AND P0, PT, R26, 8.50705917302346158658e+37, PT ;  /* 0x7e8000001a00780b */ /* 0x000fe20003f04000 */
[----:B-1----:R-:W-:Y:S02]  /*0a20*/  @!P1 FMUL R21, R21, R21 ;  /* 0x0000001515159220 */ /* 0x002fe40000400000 */
[----:B------:R-:W1:Y:S01]  /*0a30*/  MUFU.EX2 R24, R24 ;  /* 0x0000001800187308 */ /* 0x000e620000000800 */
[-C--:B------:R-:W-:Y:S01]  /*0a40*/  FMUL R14, R7, R16.reuse ;  /* 0x00000010070e7220 */ /* 0x080fe20000400000 */
[----:B------:R-:W-:Y:S01]  /*0a50*/  @!P3 FMUL R25, R25, 0.5 ;  /* 0x3f0000001919b820 */ /* 0x000fe20000400000 */
[----:B------:R-:W-:Y:S01]  /*0a60*/  FMUL R16, R15, R16 ;  /* 0x000000100f107220 */ /* 0x000fe20000400000 */
[----:B------:R-:W-:-:S04]  /*0a70*/  FADD R15, R21, 1 ;  /* 0x3f800000150f7421 */ /* 0x000fc80000000000 */
[----:B------:R-:W2:Y:S02]  /*0a80*/  MUFU.EX2 R21, R25 ;  /* 0x0000001900157308 */ /* 0x000ea40000000800 */
[----:B------:R-:W-:Y:S01]  /*0a90*/  @P0 FMUL R26, R26, 0.25 ;  /* 0x3e8000001a1a0820 */ /* 0x000fe20000400000 */
[----:B-1----:R-:W-:-:S05]  /*0aa0*/  @!P2 FMUL R24, R24, R24 ;  /* 0x000000181818a220 */ /* 0x002fca0000400000 */
[----:B------:R-:W1:Y:S01]  /*0ab0*/  MUFU.RCP R26, R26 ;  /* 0x0000001a001a7308 */ /* 0x000e620000001000 */
[----:B------:R-:W-:Y:S01]  /*0ac0*/  FADD R28, R24, 1 ;  /* 0x3f800000181c7421 */ /* 0x000fe20000000000 */
[-CC-:B------:R-:W-:Y:S01]  /*0ad0*/  FFMA R7, R9, R30.reuse, R10.reuse ;  /* 0x0000001e09077223 */ /* 0x180fe2000000000a */
[-CC-:B------:R-:W-:Y:S01]  /*0ae0*/  FFMA R9, R19, R30.reuse, R10.reuse ;  /* 0x0000001e13097223 */ /* 0x180fe2000000000a */
[----:B--2---:R-:W-:Y:S01]  /*0af0*/  @!P3 FMUL R21, R21, R21 ;  /* 0x000000151515b220 */ /* 0x004fe20000400000 */
[----:B------:R-:W-:Y:S01]  /*0b00*/  FSEL R19, R12, 1, P0 ;  /* 0x3f8000000c137808 */ /* 0x000fe20000000000 */
[----:B------:R-:W-:Y:S01]  /*0b10*/  FFMA R30, R35, R30, R10 ;  /* 0x0000001e231e7223 */ /* 0x000fe2000000000a */
[----:B------:R-:W-:Y:S01]  /*0b20*/  FSETP.GT.AND P0, PT, R28, 8.50705917302346158658e+37, PT ;  /* 0x7e8000001c00780b */ /* 0x000fe20003f04000 */
[-CC-:B------:R-:W-:Y:S01]  /*0b30*/  FFMA R14, R14, R31.reuse, R11.reuse ;  /* 0x0000001f0e0e7223 */ /* 0x180fe2000000000b */
[-CC-:B------:R-:W-:Y:S01]  /*0b40*/  FFMA R10, R20, R31.reuse, R11.reuse ;  /* 0x0000001f140a7223 */ /* 0x180fe2000000000b */
[----:B------:R-:W-:Y:S01]  /*0b50*/  FADD R21, R21, 1 ;  /* 0x3f80000015157421 */ /* 0x000fe20000000000 */
[----:B------:R-:W-:Y:S01]  /*0b60*/  FFMA R11, R16, R31, R11 ;  /* 0x0000001f100b7223 */ /* 0x000fe2000000000b */
[----:B------:R-:W-:-:S02]  /*0b70*/  FSETP.GT.AND P1, PT, R15, 8.50705917302346158658e+37, PT ;  /* 0x7e8000000f00780b */ /* 0x000fc40003f24000 */
[----:B0-----:R-:W-:Y:S02]  /*0b80*/  SHF.R.U32.HI R27, RZ, 0x4, R8 ;  /* 0x00000004ff1b7819 */ /* 0x001fe40000011608 */
[----:B------:R-:W-:Y:S02]  /*0b90*/  SHF.L.U32 R16, R8, 0x8, RZ ;  /* 0x0000000808107819 */ /* 0x000fe400000006ff */
[----:B------:R-:W-:Y:S02]  /*0ba0*/  FSETP.GT.AND P2, PT, R21, 8.50705917302346158658e+37, PT ;  /* 0x7e8000001500780b */ /* 0x000fe40003f44000 */
[----:B------:R-:W-:Y:S02]  /*0bb0*/  SGXT.U32 R27, R27, 0x4 ;  /* 0x000000041b1b781a */ /* 0x000fe40000000000 */
[----:B------:R-:W-:Y:S01]  /*0bc0*/  LOP3.LUT R16, R16, 0xf00, RZ, 0xc0, !PT ;  /* 0x00000f0010107812 */ /* 0x000fe200078ec0ff */
[----:B-1----:R-:W-:Y:S01]  /*0bd0*/  FMUL R26, R26, R19 ;  /* 0x000000131a1a7220 */ /* 0x002fe20000400000 */
[----:B------:R-:W-:-:S02]  /*0be0*/  @P0 FMUL R28, R28, 0.25 ;  /* 0x3e8000001c1c0820 */ /* 0x000fc40000400000 */
[C---:B------:R-:W-:Y:S02]  /*0bf0*/  LOP3.LUT R24, R16.reuse, R27, RZ, 0xfc, !PT ;  /* 0x0000001b10187212 */ /* 0x040fe400078efcff */
[C---:B------:R-:W-:Y:S02]  /*0c00*/  LEA.HI R19, R16.reuse, UR4, RZ, 0x1e ;  /* 0x0000000410137c11 */ /* 0x040fe4000f8ff0ff */
[----:B------:R-:W-:Y:S01]  /*0c10*/  LOP3.LUT R25, R16, 0x40, RZ, 0xfc, !PT ;  /* 0x0000004010197812 */ /* 0x000fe200078efcff */
[----:B------:R-:W-:Y:S01]  /*0c20*/  @P1 FMUL R15, R15, 0.25 ;  /* 0x3e8000000f0f1820 */ /* 0x000fe20000400000 */
[----:B------:R-:W-:Y:S02]  /*0c30*/  LEA R20, R24, R19, 0x2 ;  /* 0x0000001318147211 */ /* 0x000fe400078e10ff */
[----:B------:R-:W-:Y:S02]  /*0c40*/  LOP3.LUT R29, R16, 0x80, RZ, 0xfc, !PT ;  /* 0x00000080101d7812 */ /* 0x000fe400078efcff */
[----:B------:R-:W-:-:S02]  /*0c50*/  LEA.HI R19, R25, UR4, RZ, 0x1e ;  /* 0x0000000419137c11 */ /* 0x000fc4000f8ff0ff */
[----:B------:R-:W-:Y:S01]  /*0c60*/  LOP3.LUT R16, R16, 0xc0, RZ, 0xfc, !PT ;  /* 0x000000c010107812 */ /* 0x000fe200078efcff */
[----:B------:R-:W0:Y:S01]  /*0c70*/  MUFU.RCP R25, R28 ;  /* 0x0000001c00197308 */ /* 0x000e220000001000 */
[----:B------:R-:W-:Y:S01]  /*0c80*/  @P2 FMUL R21, R21, 0.25 ;  /* 0x3e80000015152820 */ /* 0x000fe20000400000 */
[----:B------:R-:W-:Y:S02]  /*0c90*/  LEA.HI R29, R29, UR4, RZ, 0x1e ;  /* 0x000000041d1d7c11 */ /* 0x000fe4000f8ff0ff */
[----:B------:R-:W-:-:S04]  /*0ca0*/  LEA.HI R31, R16, UR4, RZ, 0x1e ;  /* 0x00000004101f7c11 */ /* 0x000fc8000f8ff0ff */
[----:B------:R1:W2:Y:S01]  /*0cb0*/  MUFU.RCP R27, R15 ;  /* 0x0000000f001b7308 */ /* 0x0002a20000001000 */
[C---:B------:R-:W-:Y:S01]  /*0cc0*/  LEA R19, R24.reuse, R19, 0x2 ;  /* 0x0000001318137211 */ /* 0x040fe200078e10ff */
[----:B------:R-:W-:Y:S01]  /*0cd0*/  FMUL R23, R23, R26 ;  /* 0x0000001a17177220 */ /* 0x000fe20000400000 */
[----:B------:R-:W-:Y:S02]  /*0ce0*/  LEA R16, R24, R29, 0x2 ;  /* 0x0000001d18107211 */ /* 0x000fe400078e10ff */
[----:B------:R-:W-:-:S03]  /*0cf0*/  FSEL R26, R12, 1, P0 ;  /* 0x3f8000000c1a7808 */ /* 0x000fc60000000000 */
[----:B------:R-:W3:Y:S01]  /*0d00*/  MUFU.RCP R21, R21 ;  /* 0x0000001500157308 */ /* 0x000ee20000001000 */
[----:B-1----:R-:W-:Y:S01]  /*0d10*/  LEA R15, R24, R31, 0x2 ;  /* 0x0000001f180f7211 */ /* 0x002fe200078e10ff */
[----:B------:R-:W-:Y:S01]  /*0d20*/  FADD R24, RZ, -R37 ;  /* 0x80000025ff187221 */ /* 0x000fe20000000000 */
[----:B------:R-:W-:Y:S01]  /*0d30*/  FSEL R34, R12, 1, P1 ;  /* 0x3f8000000c227808 */ /* 0x000fe20000800000 */
[----:B0-----:R-:W-:Y:S02]  /*0d40*/  FMUL R26, R25, R26 ;  /* 0x0000001a191a7220 */ /* 0x001fe40000400000 */
[----:B------:R-:W-:Y:S01]  /*0d50*/  FMUL R24, R24, 1.4426950216293334961 ;  /* 0x3fb8aa3b18187820 */ /* 0x000fe20000400000 */
[----:B------:R-:W-:Y:S01]  /*0d60*/  FADD R25, RZ, -R18 ;  /* 0x80000012ff197221 */ /* 0x000fe20000000000 */
[----:B--2---:R-:W-:Y:S01]  /*0d70*/  FMUL R27, R27, R34 ;  /* 0x000000221b1b7220 */ /* 0x004fe20000400000 */
[----:B------:R-:W-:Y:S01]  /*0d80*/  FSEL R28, R12, 1, P2 ;  /* 0x3f8000000c1c7808 */ /* 0x000fe20001000000 */
[----:B------:R-:W-:Y:S01]  /*0d90*/  FMUL R5, R5, R26 ;  /* 0x0000001a05057220 */ /* 0x000fe20000400000 */
[----:B------:R-:W-:Y:S01]  /*0da0*/  FSETP.GEU.AND P0, PT, R24, -126, PT ;  /* 0xc2fc00001800780b */ /* 0x000fe20003f0e000 */
[----:B------:R-:W-:Y:S01]  /*0db0*/  FADD R26, RZ, -R7 ;  /* 0x80000007ff1a7221 */ /* 0x000fe20000000000 */
[----:B------:R-:W-:Y:S01]  /*0dc0*/  FMUL R4, R4, R27 ;  /* 0x0000001b04047220 */ /* 0x000fe20000400000 */
[----:B------:R-:W-:Y:S01]  /*0dd0*/  FMUL R25, R25, 1.4426950216293334961 ;  /* 0x3fb8aa3b19197820 */ /* 0x000fe20000400000 */
[----:B---3--:R-:W-:Y:S01]  /*0de0*/  FMUL R27, R21, R28 ;  /* 0x0000001c151b7220 */ /* 0x008fe20000400000 */
[----:B------:R-:W-:Y:S01]  /*0df0*/  FMUL R26, R26, 1.4426950216293334961 ;  /* 0x3fb8aa3b1a1a7820 */ /* 0x000fe20000400000 */
[----:B------:R-:W-:-:S02]  /*0e00*/  FADD R21, RZ, -R14 ;  /* 0x8000000eff157221 */ /* 0x000fc40000000000 */
[----:B------:R-:W-:Y:S02]  /*0e10*/  FSETP.GEU.AND P4, PT, R25, -126, PT ;  /* 0xc2fc00001900780b */ /* 0x000fe40003f8e000 */
[----:B------:R-:W-:Y:S01]  /*0e20*/  FMUL R21, R21, 1.4426950216293334961 ;  /* 0x3fb8aa3b15157820 */ /* 0x000fe20000400000 */
[----:B------:R-:W-:Y:S01]  /*0e30*/  FSETP.GEU.AND P5, PT, R26, -126, PT ;  /* 0xc2fc00001a00780b */ /* 0x000fe20003fae000 */
[----:B------:R-:W-:Y:S01]  /*0e40*/  FMUL R6, R6, R27 ;  /* 0x0000001b06067220 */ /* 0x000fe20000400000 */
[----:B------:R-:W-:Y:S01]  /*0e50*/  @!P0 FMUL R24, R24, 0.5 ;  /* 0x3f00000018188820 */ /* 0x000fe20000400000 */
[----:B------:R-:W-:Y:S01]  /*0e60*/  FADD R27, RZ, -R17 ;  /* 0x80000011ff1b7221 */ /* 0x000fe20000000000 */
[----:B------:R-:W-:Y:S01]  /*0e70*/  FSETP.GEU.AND P1, PT, R21, -126, PT ;  /* 0xc2fc00001500780b */ /* 0x000fe20003f2e000 */
[----:B------:R-:W-:Y:S02]  /*0e80*/  FADD R28, RZ, -R36 ;  /* 0x80000024ff1c7221 */ /* 0x000fe40000000000 */
[----:B------:R-:W-:Y:S01]  /*0e90*/  FMUL R29, R27, 1.4426950216293334961 ;  /* 0x3fb8aa3b1b1d7820 */ /* 0x000fe20000400000 */
[----:B------:R-:W0:Y:S02]  /*0ea0*/  MUFU.EX2 R24, R24 ;  /* 0x0000001800187308 */ /* 0x000e240000000800 */
[----:B------:R-:W-:Y:S01]  /*0eb0*/  @!P4 FMUL R25, R25, 0.5 ;  /* 0x3f0000001919c820 */ /* 0x000fe20000400000 */
[----:B------:R-:W-:Y:S01]  /*0ec0*/  FMUL R28, R28, 1.4426950216293334961 ;  /* 0x3fb8aa3b1c1c7820 */ /* 0x000fe20000400000 */
[----:B------:R-:W-:Y:S01]  /*0ed0*/  FSETP.GEU.AND P2, PT, R29, -126, PT ;  /* 0xc2fc00001d00780b */ /* 0x000fe20003f4e000 */
[----:B------:R-:W-:-:S03]  /*0ee0*/  @!P5 FMUL R26, R26, 0.5 ;  /* 0x3f0000001a1ad820 */ /* 0x000fc60000400000 */
[----:B------:R-:W1:Y:S01]  /*0ef0*/  MUFU.EX2 R25, R25 ;  /* 0x0000001900197308 */ /* 0x000e620000000800 */
[----:B------:R-:W-:Y:S01]  /*0f00*/  @!P1 FMUL R21, R21, 0.5 ;  /* 0x3f00000015159820 */ /* 0x000fe20000400000 */
[----:B------:R-:W-:-:S06]  /*0f10*/  FSETP.GEU.AND P3, PT, R28, -126, PT ;  /* 0xc2fc00001c00780b */ /* 0x000fcc0003f6e000 */
[----:B------:R-:W2:Y:S01]  /*0f20*/  MUFU.EX2 R26, R26 ;  /* 0x0000001a001a7308 */ /* 0x000ea20000000800 */
[----:B0-----:R-:W-:Y:S01]  /*0f30*/  @!P0 FMUL R24, R24, R24 ;  /* 0x0000001818188220 */ /* 0x001fe20000400000 */
[----:B------:R-:W-:-:S06]  /*0f40*/  @!P2 FMUL R29, R29, 0.5 ;  /* 0x3f0000001d1da820 */ /* 0x000fcc0000400000 */
[----:B------:R-:W0:Y:S01]  /*0f50*/  MUFU.EX2 R21, R21 ;  /* 0x0000001500157308 */ /* 0x000e220000000800 */
[----:B------:R-:W-:Y:S01]  /*0f60*/  FADD R27, R24, 1 ;  /* 0x3f800000181b7421 */ /* 0x000fe20000000000 */
[----:B------:R-:W-:Y:S01]  /*0f70*/  @!P3 FMUL R28, R28, 0.5 ;  /* 0x3f0000001c1cb820 */ /* 0x000fe20000400000 */
[----:B-1----:R-:W-:-:S05]  /*0f80*/  @!P4 FMUL R25, R25, R25 ;  /* 0x000000191919c220 */ /* 0x002fca0000400000 */
[----:B------:R-:W1:Y:S01]  /*0f90*/  MUFU.EX2 R24, R29 ;  /* 0x0000001d00187308 */ /* 0x000e620000000800 */
[----:B------:R-:W-:Y:S01]  /*0fa0*/  FSETP.GT.AND P4, PT, R27, 8.50705917302346158658e+37, PT ;  /* 0x7e8000001b00780b */ /* 0x000fe20003f84000 */
[----:B--2---:R-:W-:Y:S01]  /*0fb0*/  @!P5 FMUL R26, R26, R26 ;  /* 0x0000001a1a1ad220 */ /* 0x004fe20000400000 */
[----:B------:R-:W-:-:S03]  /*0fc0*/  FADD R25, R25, 1 ;  /* 0x3f80000019197421 */ /* 0x000fc60000000000 */
[----:B------:R-:W-:Y:S01]  /*0fd0*/  FADD R26, R26, 1 ;  /* 0x3f8000001a1a7421 */ /* 0x000fe20000000000 */
[----:B0-----:R-:W-:Y:S01]  /*0fe0*/  @!P1 FMUL R21, R21, R21 ;  /* 0x0000001515159220 */ /* 0x001fe20000400000 */
[----:B------:R-:W0:Y:S01]  /*0ff0*/  MUFU.EX2 R28, R28 ;  /* 0x0000001c001c7308 */ /* 0x000e220000000800 */
[----:B------:R-:W-:Y:S02]  /*1000*/  FSETP.GT.AND P0, PT, R25, 8.50705917302346158658e+37, PT ;  /* 0x7e8000001900780b */ /* 0x000fe40003f04000 */
[----:B------:R-:W-:Y:S01]  /*1010*/  FADD R21, R21, 1 ;  /* 0x3f80000015157421 */ /* 0x000fe20000000000 */
[----:B------:R-:W-:Y:S01]  /*1020*/  FSETP.GT.AND P1, PT, R26, 8.50705917302346158658e+37, PT ;  /* 0x7e8000001a00780b */ /* 0x000fe20003f24000 */
[----:B-1----:R-:W-:Y:S01]  /*1030*/  @!P2 FMUL R24, R24, R24 ;  /* 0x000000181818a220 */ /* 0x002fe20000400000 */
[----:B------:R-:W-:Y:S02]  /*1040*/  @P4 FMUL R27, R27, 0.25 ;  /* 0x3e8000001b1b4820 */ /* 0x000fe40000400000 */
[----:B------:R-:W-:Y:S01]  /*1050*/  FSETP.GT.AND P2, PT, R21, 8.50705917302346158658e+37, PT ;  /* 0x7e8000001500780b */ /* 0x000fe20003f44000 */
[----:B------:R-:W-:-:S03]  /*1060*/  FADD R29, R24, 1 ;  /* 0x3f800000181d7421 */ /* 0x000fc60000000000 */
[----:B------:R-:W1:Y:S01]  /*1070*/  MUFU.RCP R27, R27 ;  /* 0x0000001b001b7308 */ /* 0x000e620000001000 */
[----:B0-----:R-:W-:Y:S01]  /*1080*/  @!P3 FMUL R28, R28, R28 ;  /* 0x0000001c1c1cb220 */ /* 0x001fe20000400000 */
[----:B------:R-:W-:Y:S01]  /*1090*/  FSETP.GT.AND P3, PT, R29, 8.50705917302346158658e+37, PT ;  /* 0x7e8000001d00780b */ /* 0x000fe20003f64000 */
[----:B------:R-:W-:Y:S02]  /*10a0*/  @P0 FMUL R25, R25, 0.25 ;  /* 0x3e80000019190820 */ /* 0x000fe40000400000 */
[----:B------:R-:W-:Y:S01]  /*10b0*/  @P1 FMUL R26, R26, 0.25 ;  /* 0x3e8000001a1a1820 */ /* 0x000fe20000400000 */
[----:B------:R-:W-:-:S03]  /*10c0*/  FSEL R24, R12, 1, P4 ;  /* 0x3f8000000c187808 */ /* 0x000fc60002000000 */
[----:B------:R-:W-:Y:S01]  /*10d0*/  @P2 FMUL R21, R21, 0.25 ;  /* 0x3e80000015152820 */ /* 0x000fe20000400000 */
[----:B------:R-:W0:Y:S08]  /*10e0*/  MUFU.RCP R25, R25 ;  /* 0x0000001900197308 */ /* 0x000e300000001000 */
[----:B------:R-:W2:Y:S01]  /*10f0*/  MUFU.RCP R26, R26 ;  /* 0x0000001a001a7308 */ /* 0x000ea20000001000 */
[----:B------:R-:W-:Y:S01]  /*1100*/  @P3 FMUL R29, R29, 0.25 ;  /* 0x3e8000001d1d3820 */ /* 0x000fe20000400000 */
[----:B-1----:R-:W-:Y:S01]  /*1110*/  FMUL R34, R27, R24 ;  /* 0x000000181b227220 */ /* 0x002fe20000400000 */
[----:B------:R-:W-:Y:S01]  /*1120*/  FADD R24, R28, 1 ;  /* 0x3f8000001c187421 */ /* 0x000fe20000000000 */
[----:B------:R-:W-:-:S04]  /*1130*/  FSEL R28, R12, 1, P0 ;  /* 0x3f8000000c1c7808 */ /* 0x000fc80000000000 */
[----:B------:R-:W1:Y:S01]  /*1140*/  MUFU.RCP R21, R21 ;  /* 0x0000001500157308 */ /* 0x000e620000001000 */
[C---:B------:R-:W-:Y:S01]  /*1150*/  FSEL R27, R12.reuse, 1, P1 ;  /* 0x3f8000000c1b7808 */ /* 0x040fe20000800000 */
[----:B0-----:R-:W-:Y:S01]  /*1160*/  FMUL R25, R25, R28 ;  /* 0x0000001c19197220 */ /* 0x001fe20000400000 */
[----:B------:R-:W-:-:S05]  /*1170*/  FSEL R28, R12, 1, P2 ;  /* 0x3f8000000c1c7808 */ /* 0x000fca0001000000 */
[----:B------:R-:W0:Y:S01]  /*1180*/  MUFU.RCP R29, R29 ;  /* 0x0000001d001d7308 */ /* 0x000e220000001000 */
[----:B--2---:R-:W-:Y:S01]  /*1190*/  FMUL R26, R26, R27 ;  /* 0x0000001b1a1a7220 */ /* 0x004fe20000400000 */
[----:B------:R-:W-:-:S03]  /*11a0*/  FMUL R18, R18, R25 ;  /* 0x0000001912127220 */ /* 0x000fc60000400000 */
[----:B------:R-:W-:Y:S01]  /*11b0*/  FMUL R7, R7, R26 ;  /* 0x0000001a07077220 */ /* 0x000fe20000400000 */
[----:B------:R-:W-:Y:S01]  /*11c0*/  FSEL R26, R12, 1, P3 ;  /* 0x3f8000000c1a7808 */ /* 0x000fe20001800000 */
[----:B-1----:R-:W-:Y:S01]  /*11d0*/  FMUL R25, R21, R28 ;  /* 0x0000001c15197220 */ /* 0x002fe20000400000 */
[----:B------:R-:W-:Y:S01]  /*11e0*/  FADD R28, RZ, -R22 ;  /* 0x80000016ff1c7221 */ /* 0x000fe20000000000 */
[----:B------:R-:W-:-:S03]  /*11f0*/  FMUL R37, R37, R34 ;  /* 0x0000002225257220 */ /* 0x000fc60000400000 */
[----:B------:R-:W-:Y:S01]  /*1200*/  FMUL R28, R28, 1.4426950216293334961 ;  /* 0x3fb8aa3b1c1c7820 */ /* 0x000fe20000400000 */
[----:B0-----:R-:W-:Y:S01]  /*1210*/  FMUL R34, R29, R26 ;  /* 0x0000001a1d227220 */ /* 0x001fe20000400000 */
[----:B------:R-:W-:-:S03]  /*1220*/  FADD R26, RZ, -R13 ;  /* 0x8000000dff1a7221 */ /* 0x000fc60000000000 */
[----:B------:R-:W-:Y:S01]  /*1230*/  FSETP.GEU.AND P1, PT, R28, -126, PT ;  /* 0xc2fc00001c00780b */ /* 0x000fe20003f2e000 */
[----:B------:R-:W-:Y:S01]  /*1240*/  FMUL R21, R17, R34 ;  /* 0x0000002211157220 */ /* 0x000fe20000400000 */
[----:B------:R-:W-:Y:S01]  /*1250*/  FMUL R17, R26, 1.4426950216293334961 ;  /* 0x3fb8aa3b1a117820 */ /* 0x000fe20000400000 */
[----:B------:R-:W-:Y:S01]  /*1260*/  FADD R26, RZ, -R30 ;  /* 0x8000001eff1a7221 */ /* 0x000fe20000000000 */
[----:B------:R-:W-:Y:S01]  /*1270*/  FSETP.GT.AND P4, PT, R24, 8.50705917302346158658e+37, PT ;  /* 0x7e8000001800780b */ /* 0x000fe20003f84000 */
[----:B------:R-:W-:Y:S02]  /*1280*/  FADD R27, RZ, -R9 ;  /* 0x80000009ff1b7221 */ /* 0x000fe40000000000 */
[----:B------:R-:W-:Y:S01]  /*1290*/  FSETP.GEU.AND P5, PT, R17, -126, PT ;  /* 0xc2fc00001100780b */ /* 0x000fe20003fae000 */
[----:B------:R-:W-:Y:S01]  /*12a0*/  FMUL R26, R26, 1.4426950216293334961 ;  /* 0x3fb8aa3b1a1a7820 */ /* 0x000fe20000400000 */
[----:B------:R-:W-:Y:S01]  /*12b0*/  FADD R29, RZ, -R10 ;  /* 0x8000000aff1d7221 */ /* 0x000fe20000000000 */
[----:B------:R-:W-:Y:S01]  /*12c0*/  FMUL R27, R27, 1.4426950216293334961 ;  /* 0x3fb8aa3b1b1b7820 */ /* 0x000fe20000400000 */
[----:B------:R-:W-:-:S02]  /*12d0*/  FADD R31, RZ, -R11 ;  /* 0x8000000bff1f7221 */ /* 0x000fc40000000000 */
[----:B------:R-:W-:Y:S01]  /*12e0*/  @!P1 FMUL R28, R28, 0.5 ;  /* 0x3f0000001c1c9820 */ /* 0x000fe20000400000 */
[----:B------:R-:W-:Y:S01]  /*12f0*/  FSETP.GEU.AND P2, PT, R26, -126, PT ;  /* 0xc2fc00001a00780b */ /* 0x000fe20003f4e000 */
[----:B------:R-:W-:Y:S01]  /*1300*/  FMUL R29, R29, 1.4426950216293334961 ;  /* 0x3fb8aa3b1d1d7820 */ /* 0x000fe20000400000 */
[----:B------:R-:W-:Y:S01]  /*1310*/  FSETP.GEU.AND P0, PT, R27, -126, PT ;  /* 0xc2fc00001b00780b */ /* 0x000fe20003f0e000 */
[----:B------:R-:W-:Y:S02]  /*1320*/  FMUL R31, R31, 1.4426950216293334961 ;  /* 0x3fb8aa3b1f1f7820 */ /* 0x000fe40000400000 */
[----:B------:R-:W0:Y:S01]  /*1330*/  MUFU.EX2 R28, R28 ;  /* 0x0000001c001c7308 */ /* 0x000e220000000800 */
[----:B------:R-:W-:Y:S01]  /*1340*/  FSETP.GEU.AND P3, PT, R29, -126, PT ;  /* 0xc2fc00001d00780b */ /* 0x000fe20003f6e000 */
[----:B------:R-:W-:Y:S01]  /*1350*/  @!P5 FMUL R17, R17, 0.5 ;  /* 0x3f0000001111d820 */ /* 0x000fe20000400000 */
[----:B------:R-:W-:Y:S01]  /*1360*/  @P4 FMUL R24, R24, 0.25 ;  /* 0x3e80000018184820 */ /* 0x000fe20000400000 */
[----:B------:R-:W-:-:S02]  /*1370*/  FSEL R34, R12, 1, P4 ;  /* 0x3f8000000c227808 */ /* 0x000fc40002000000 */
[----:B------:R-:W-:Y:S02]  /*1380*/  FSETP.GEU.AND P4, PT, R31, -126, PT ;  /* 0xc2fc00001f00780b */ /* 0x000fe40003f8e000 */
[----:B------:R-:W1:Y:S01]  /*1390*/  MUFU.EX2 R17, R17 ;  /* 0x0000001100117308 */ /* 0x000e620000000800 */
[----:B------:R-:W-:Y:S01]  /*13a0*/  @!P2 FMUL R26, R26, 0.5 ;  /* 0x3f0000001a1aa820 */ /* 0x000fe20000400000 */
[----:B------:R-:W-:-:S04]  /*13b0*/  @!P0 FMUL R27, R27, 0.5 ;  /* 0x3f0000001b1b8820 */ /* 0x000fc80000400000 */
[----:B------:R-:W-:Y:S02]  /*13c0*/  @!P3 FMUL R29, R29, 0.5 ;  /* 0x3f0000001d1db820 */ /* 0x000fe40000400000 */
[----:B------:R-:W2:Y:S01]  /*13d0*/  MUFU.EX2 R26, R26 ;  /* 0x0000001a001a7308 */ /* 0x000ea20000000800 */
[----:B0-----:R-:W-:Y:S02]  /*13e0*/  @!P1 FMUL R28, R28, R28 ;  /* 0x0000001c1c1c9220 */ /* 0x001fe40000400000 */
[----:B------:R-:W-:Y:S01]  /*13f0*/  @!P4 FMUL R31, R31, 0.5 ;  /* 0x3f0000001f1fc820 */ /* 0x000fe20000400000 */
[----:B------:R-:W-:Y:S01]  /*1400*/  FMUL R14, R14, R25 ;  /* 0x000000190e0e7220 */ /* 0x000fe20000400000 */
[----:B------:R-:W-:-:S03]  /*1410*/  FADD R28, R28, 1 ;  /* 0x3f8000001c1c7421 */ /* 0x000fc60000000000 */
[----:B------:R-:W0:Y:S01]  /*1420*/  MUFU.EX2 R27, R27 ;  /* 0x0000001b001b7308 */ /* 0x000e220000000800 */
[----:B-1----:R-:W-:Y:S01]  /*1430*/  @!P5 FMUL R17, R17, R17 ;  /* 0x000000111111d220 */ /* 0x002fe20000400000 */
[----:B------:R-:W-:-:S06]  /*1440*/  FSETP.GT.AND P1, PT, R28, 8.50705917302346158658e+37, PT ;  /* 0x7e8000001c00780b */ /* 0x000fcc0003f24000 */
[----:B------:R-:W1:Y:S01]  /*1450*/  MUFU.EX2 R29, R29 ;  /* 0x0000001d001d7308 */ /* 0x000e620000000800 */
[----:B------:R-:W-:-:S07]  /*1460*/  FADD R17, R17, 1 ;  /* 0x3f80000011117421 */ /* 0x000fce0000000000 */
[----:B------:R-:W-:Y:S01]  /*1470*/  MUFU.RCP R25, R24 ;  /* 0x0000001800197308 */ /* 0x000fe20000001000 */
[----:B--2---:R-:W-:-:S07]  /*1480*/  @!P2 FMUL R26, R26, R26 ;  /* 0x0000001a1a1aa220 */ /* 0x004fce0000400000 */
[----:B------:R-:W2:Y:S01]  /*1490*/  MUFU.EX2 R24, R31 ;  /* 0x0000001f00187308 */ /* 0x000ea20000000800 */
[----:B------:R-:W-:Y:S01]  /*14a0*/  FSETP.GT.AND P2, PT, R17, 8.50705917302346158658e+37, PT ;  /* 0x7e8000001100780b */ /* 0x000fe20003f44000 */
[----:B------:R-:W-:Y:S01]  /*14b0*/  FADD R26, R26, 1 ;  /* 0x3f8000001a1a7421 */ /* 0x000fe20000000000 */
[----:B0-----:R-:W-:Y:S01]  /*14c0*/  @!P0 FMUL R27, R27, R27 ;  /* 0x0000001b1b1b8220 */ /* 0x001fe20000400000 */
[----:B-1----:R-:W-:Y:S01]  /*14d0*/  @!P3 FMUL R29, R29, R29 ;  /* 0x0000001d1d1db220 */ /* 0x002fe20000400000 */
[----:B------:R-:W-:Y:S02]  /*14e0*/  @P1 FMUL R28, R28, 0.25 ;  /* 0x3e8000001c1c1820 */ /* 0x000fe40000400000 */
[----:B------:R-:W-:Y:S01]  /*14f0*/  FADD R27, R27, 1 ;  /* 0x3f8000001b1b7421 */ /* 0x000fe20000000000 */
[----:B------:R-:W-:Y:S01]  /*1500*/  FADD R29, R29, 1 ;  /* 0x3f8000001d1d7421 */ /* 0x000fe20000000000 */
[----:B--2---:R-:W-:Y:S01]  /*1510*/  @!P4 FMUL R24, R24, R24 ;  /* 0x000000181818c220 */ /* 0x004fe20000400000 */
[----:B------:R-:W-:-:S02]  /*1520*/  FSETP.GT.AND P4, PT, R26, 8.50705917302346158658e+37, PT ;  /* 0x7e8000001a00780b */ /* 0x000fc40003f84000 */
[----:B------:R-:W-:Y:S01]  /*1530*/  FSETP.GT.AND P0, PT, R27, 8.50705917302346158658e+37, PT ;  /* 0x7e8000001b00780b */ /* 0x000fe20003f04000 */
[----:B------:R-:W-:Y:S01]  /*1540*/  FADD R24, R24, 1 ;  /* 0x3f80000018187421 */ /* 0x000fe20000000000 */
[----:B------:R-:W-:Y:S01]  /*1550*/  FSETP.GT.AND P3, PT, R29, 8.50705917302346158658e+37, PT ;  /* 0x7e8000001d00780b */ /* 0x000fe20003f64000 */
[----:B------:R-:W0:Y:S01]  /*1560*/  MUFU.RCP R28, R28 ;  /* 0x0000001c001c7308 */ /* 0x000e220000001000 */
[----:B------:R-:W-:Y:S02]  /*1570*/  @P2 FMUL R17, R17, 0.25 ;  /* 0x3e80000011112820 */ /* 0x000fe40000400000 */
[----:B------:R-:W-:Y:S01]  /*1580*/  FSETP.GT.AND P5, PT, R24, 8.50705917302346158658e+37, PT ;  /* 0x7e8000001800780b */ /* 0x000fe20003fa4000 */
[----:B------:R-:W-:-:S04]  /*1590*/  FMUL R25, R25, R34 ;  /* 0x0000002219197220 */ /* 0x000fc80000400000 */
[----:B------:R-:W1:Y:S01]  /*15a0*/  MUFU.RCP R17, R17 ;  /* 0x0000001100117308 */ /* 0x000e620000001000 */
[----:B------:R-:W-:Y:S01]  /*15b0*/  @P4 FMUL R26, R26, 0.25 ;  /* 0x3e8000001a1a4820 */ /* 0x000fe20000400000 */
[----:B------:R-:W-:Y:S01]  /*15c0*/  FMUL R36, R36, R25 ;  /* 0x0000001924247220 */ /* 0x000fe20000400000 */
[----:B------:R-:W-:Y:S01]  /*15d0*/  FSEL R25, R12, 1, P1 ;  /* 0x3f8000000c197808 */ /* 0x000fe20000800000 */
[----:B------:R-:W-:Y:S01]  /*15e0*/  @P0 FMUL R27, R27, 0.25 ;  /* 0x3e8000001b1b0820 */ /* 0x000fe20000400000 */
[----:B------:R-:W-:-:S03]  /*15f0*/  @P3 FMUL R29, R29, 0.25 ;  /* 0x3e8000001d1d3820 */ /* 0x000fc60000400000 */
[----:B------:R-:W2:Y:S01]  /*1600*/  MUFU.RCP R26, R26 ;  /* 0x0000001a001a7308 */ /* 0x000ea20000001000 */
[----:B0-----:R-:W-:Y:S01]  /*1610*/  FMUL R25, R28, R25 ;  /* 0x000000191c197220 */ /* 0x001fe20000400000 */
[----:B------:R-:W-:Y:S01]  /*1620*/  @P5 FMUL R24, R24, 0.25 ;  /* 0x3e80000018185820 */ /* 0x000fe20000400000 */
[----:B------:R-:W-:-:S05]  /*1630*/  FSEL R28, R12, 1, P2 ;  /* 0x3f8000000c1c7808 */ /* 0x000fca0001000000 */
[----:B------:R-:W0:Y:S01]  /*1640*/  MUFU.RCP R27, R27 ;  /* 0x0000001b001b7308 */ /* 0x000e220000001000 */
[----:B-1----:R-:W-:Y:S01]  /*1650*/  FMUL R28, R17, R28 ;  /* 0x0000001c111c7220 */ /* 0x002fe20000400000 */
[----:B------:R-:W-:-:S06]  /*1660*/  FSEL R17, R12, 1, P4 ;  /* 0x3f8000000c117808 */ /* 0x000fcc0002000000 */
[----:B------:R-:W1:Y:S01]  /*1670*/  MUFU.RCP R29, R29 ;  /* 0x0000001d001d7308 */ /* 0x000e620000001000 */
[----:B------:R-:W-:Y:S01]  /*1680*/  FSEL R34, R12, 1, P0 ;  /* 0x3f8000000c227808 */ /* 0x000fe20000000000 */
[----:B--2---:R-:W-:-:S06]  /*1690*/  FMUL R17, R26, R17 ;  /* 0x000000111a117220 */ /* 0x004fcc0000400000 */
[----:B------:R-:W2:Y:S01]  /*16a0*/  MUFU.RCP R24, R24 ;  /* 0x0000001800187308 */ /* 0x000ea20000001000 */
[C---:B------:R-:W-:Y:S01]  /*16b0*/  FSEL R26, R12.reuse, 1, P3 ;  /* 0x3f8000000c1a7808 */ /* 0x040fe20001800000 */
[----:B------:R-:W-:Y:S01]  /*16c0*/  STS [R20], R23 ;  /* 0x0000001714007388 */ /* 0x000fe20000000800 */
[----:B0-----:R-:W-:Y:S01]  /*16d0*/  FMUL R34, R27, R34 ;  /* 0x000000221b227220 */ /* 0x001fe20000400000 */
[----:B------:R-:W-:Y:S02]  /*16e0*/  FSEL R31, R12, 1, P5 ;  /* 0x3f8000000c1f7808 */ /* 0x000fe40002800000 */
[----:B------:R0:W-:Y:S01]  /*16f0*/  STS [R19+0x100], R4 ;  /* 0x0001000413007388 */ /* 0x0001e20000000800 */
[----:B-1----:R-:W-:-:S03]  /*1700*/  FMUL R27, R29, R26 ;  /* 0x0000001a1d1b7220 */ /* 0x002fc60000400000 */
[----:B------:R1:W-:Y:S01]  /*1710*/  STS [R16+0x200], R5 ;  /* 0x0002000510007388 */ /* 0x0003e20000000800 */
[----:B------:R-:W-:-:S03]  /*1720*/  FMUL R9, R9, R34 ;  /* 0x0000002209097220 */ /* 0x000fc60000400000 */
[----:B------:R-:W-:Y:S01]  /*1730*/  STS [R15+0x300], R6 ;  /* 0x000300060f007388 */ /* 0x000fe20000000800 */
[----:B--2---:R-:W-:Y:S01]  /*1740*/  FMUL R12, R24, R31 ;  /* 0x0000001f180c7220 */ /* 0x004fe20000400000 */
[----:B------:R-:W-:Y:S02]  /*1750*/  FMUL R10, R10, R27 ;  /* 0x0000001b0a0a7220 */ /* 0x000fe40000400000 */
[----:B------:R-:W-:Y:S01]  /*1760*/  STS [R20+0x40], R37 ;  /* 0x0000402514007388 */ /* 0x000fe20000000800 */
[----:B------:R-:W-:-:S03]  /*1770*/  FMUL R25, R22, R25 ;  /* 0x0000001916197220 */ /* 0x000fc60000400000 */
[----:B------:R-:W-:Y:S01]  /*1780*/  STS [R19+0x140], R18 ;  /* 0x0001401213007388 */ /* 0x000fe20000000800 */
[----:B------:R-:W-:-:S03]  /*1790*/  FMUL R28, R13, R28 ;  /* 0x0000001c0d1c7220 */ /* 0x000fc60000400000 */
[----:B------:R-:W-:Y:S01]  /*17a0*/  STS [R16+0x240], R7 ;  /* 0x0002400710007388 */ /* 0x000fe20000000800 */
[----:B------:R-:W-:-:S03]  /*17b0*/  FMUL R17, R30, R17 ;  /* 0x000000111e117220 */ /* 0x000fc60000400000 */
[----:B------:R-:W-:Y:S01]  /*17c0*/  STS [R15+0x340], R14 ;  /* 0x0003400e0f007388 */ /* 0x000fe20000000800 */
[----:B------:R-:W-:-:S03]  /*17d0*/  FMUL R24, R11, R12 ;  /* 0x0000000c0b187220 */ /* 0x000fc60000400000 */
[----:B------:R-:W-:Y:S01]  /*17e0*/  STS [R20+0x80], R21 ;  /* 0x0000801514007388 */ /* 0x000fe20000000800 */
[----:B------:R-:W-:-:S03]  /*17f0*/  SHF.L.U32 R12, R8, 0x2, RZ ;  /* 0x00000002080c7819 */ /* 0x000fc600000006ff */
[----:B------:R-:W-:Y:S04]  /*1800*/  STS [R19+0x180], R36 ;  /* 0x0001802413007388 */ /* 0x000fe80000000800 */
[----:B------:R-:W-:Y:S04]  /*1810*/  STS [R16+0x280], R9 ;  /* 0x0002800910007388 */ /* 0x000fe80000000800 */
[----:B------:R-:W-:Y:S01]  /*1820*/  STS [R15+0x380], R10 ;  /* 0x0003800a0f007388 */ /* 0x000fe20000000800 */
[----:B------:R-:W-:-:S03]  /*1830*/  LOP3.LUT R12, R12, 0x3fc, RZ, 0xc0, !PT ;  /* 0x000003fc0c0c7812 */ /* 0x000fc600078ec0ff */
[----:B------:R-:W-:Y:S04]  /*1840*/  STS [R20+0xc0], R25 ;  /* 0x0000c01914007388 */ /* 0x000fe80000000800 */
[----:B------:R-:W-:Y:S04]  /*1850*/  STS [R19+0x1c0], R28 ;  /* 0x0001c01c13007388 */ /* 0x000fe80000000800 */
[----:B------:R2:W-:Y:S04]  /*1860*/  STS [R16+0x2c0], R17 ;  /* 0x0002c01110007388 */ /* 0x0005e80000000800 */
[----:B------:R3:W-:Y:S01]  /*1870*/  STS [R15+0x3c0], R24 ;  /* 0x0003c0180f007388 */ /* 0x0007e20000000800 */
[----:B0-----:R-:W-:-:S02]  /*1880*/  LOP3.LUT R4, R12, 0x400, RZ, 0xfc, !PT ;  /* 0x000004000c047812 */ /* 0x001fc400078efcff */
[----:B-1----:R-:W-:Y:S02]  /*1890*/  LOP3.LUT R5, R12, 0x800, RZ, 0xfc, !PT ;  /* 0x000008000c057812 */ /* 0x002fe400078efcff */
[----:B------:R-:W-:Y:S01]  /*18a0*/  SHF.R.U32.HI R4, RZ, 0x2, R4 ;  /* 0x00000002ff047819 */ /* 0x000fe20000011604 */
[----:B--2---:R-:W0:Y:S01]  /*18b0*/  LDC.64 R16, c[0x0][0x238] ;  /* 0x00008e00ff107b82 */ /* 0x004e220000000a00 */
[----:B------:R-:W-:Y:S02]  /*18c0*/  SHF.R.U32.HI R5, RZ, 0x2, R5 ;  /* 0x00000002ff057819 */ /* 0x000fe40000011605 */
[----:B------:R-:W-:Y:S02]  /*18d0*/  LOP3.LUT R8, R8, 0xf0, RZ, 0xc0, !PT ;  /* 0x000000f008087812 */ /* 0x000fe400078ec0ff */
[----:B------:R-:W-:Y:S02]  /*18e0*/  LOP3.LUT R4, R4, 0x1f0, RZ, 0xc0, !PT ;  /* 0x000001f004047812 */ /* 0x000fe400078ec0ff */
[----:B------:R-:W-:-:S02]  /*18f0*/  LOP3.LUT R6, R5, 0x2f0, RZ, 0xc0, !PT ;  /* 0x000002f005067812 */ /* 0x000fc400078ec0ff */
[----:B------:R-:W-:Y:S02]  /*1900*/  IADD3 R5, R8, UR4, RZ ;  /* 0x0000000408057c10 */ /* 0x000fe4000fffe0ff */
[----:B------:R-:W-:Y:S02]  /*1910*/  IADD3 R7, R4, UR4, RZ ;  /* 0x0000000404077c10 */ /* 0x000fe4000fffe0ff */
[----:B------:R-:W-:Y:S02]  /*1920*/  IADD3 R9, R6, UR4, RZ ;  /* 0x0000000406097c10 */ /* 0x000fe4000fffe0ff */
[C---:B------:R-:W-:Y:S02]  /*1930*/  LEA R5, R12.reuse, R5, 0x2 ;  /* 0x000000050c057211 */ /* 0x040fe400078e10ff */
[C---:B------:R-:W-:Y:S01]  /*1940*/  LEA R8, R12.reuse, R7, 0x2 ;  /* 0x000000070c087211 */ /* 0x040fe200078e10ff */
[----:B------:R-:W-:Y:S01]  /*1950*/  BAR.SYNC.DEFER_BLOCKING 0x0 ;  /* 0x0000000000007b1d */ /* 0x000fe20000010000 */
[----:B------:R-:W-:-:S02]  /*1960*/  LEA R20, R12, R9, 0x2 ;  /* 0x000000090c147211 */ /* 0x000fc400078e10ff */
[----:B------:R-:W-:Y:S02]  /*1970*/  SHF.R.S32.HI R2, RZ, 0x19, R2 ;  /* 0x00000019ff027819 */ /* 0x000fe40000011402 */
[----:B------:R-:W-:Y:S02]  /*1980*/  LOP3.LUT R33, R33, 0x3c, R0, 0xf8, !PT ;  /* 0x0000003c21217812 */ /* 0x000fe400078ef800 */
[----:B------:R-:W-:Y:S01]  /*1990*/  SGXT R0, R2, 0x1 ;  /* 0x000000010200781a */ /* 0x000fe20000000200 */
[----:B------:R-:W1:Y:S04]  /*19a0*/  LDS.128 R4, [R5] ;  /* 0x0000000005047984 */ /* 0x000e680000000c00 */
[----:B------:R-:W2:Y:S04]  /*19b0*/  LDS.128 R8, [R8+0x1000] ;  /* 0x0010000008087984 */ /* 0x000ea80000000c00 */
[----:B------:R-:W4:Y:S01]  /*19c0*/  LDS.128 R20, [R20+0x2000] ;  /* 0x0020000014147984 */ /* 0x000f220000000c00 */
[----:B------:R-:W-:-:S04]  /*19d0*/  LEA.HI R2, R0, R33, RZ, 0x8 ;  /* 0x0000002100027211 */ /* 0x000fc800078f40ff */
[----:B------:R-:W-:Y:S02]  /*19e0*/  SHF.L.U32 R13, R2, 0x7, RZ ;  /* 0x00000007020d7819 */ /* 0x000fe400000006ff */
[----:B---3--:R-:W-:Y:S02]  /*19f0*/  LOP3.LUT R15, R12, 0xc00, RZ, 0xfc, !PT ;  /* 0x00000c000c0f7812 */ /* 0x008fe400078efcff */
[----:B------:R-:W-:Y:S02]  /*1a00*/  LOP3.LUT R2, R2, 0xffffff00, RZ, 0xc0, !PT ;  /* 0xffffff0002027812 */ /* 0x000fe400078ec0ff */
[----:B------:R-:W-:Y:S02]  /*1a10*/  LOP3.LUT R13, R13, 0xffff8000, RZ, 0xc0, !PT ;  /* 0xffff80000d0d7812 */ /* 0x000fe400078ec0ff */
[----:B------:R-:W-:Y:S02]  /*1a20*/  LOP3.LUT R0, R3, 0x30, R32, 0xfe, !PT ;  /* 0x0000003003007812 */ /* 0x000fe400078efe20 */
[----:B------:R-:W-:-:S02]  /*1a30*/  LOP3.LUT R14, R3, 0x20, R32, 0xfe, !PT ;  /* 0x00000020030e7812 */ /* 0x000fc400078efe20 */
[----:B------:R-:W-:Y:S02]  /*1a40*/  LOP3.LUT R18, R3, R32, RZ, 0xfc, !PT ;  /* 0x0000002003127212 */ /* 0x000fe400078efcff */
[----:B------:R-:W-:Y:S02]  /*1a50*/  LOP3.LUT R32, R3, 0x10, R32, 0xfe, !PT ;  /* 0x0000001003207812 */ /* 0x000fe400078efe20 */
[----:B------:R-:W-:Y:S02]  /*1a60*/  SHF.R.U32.HI R15, RZ, 0x2, R15 ;  /* 0x00000002ff0f7819 */ /* 0x000fe4000001160f */
[----:B------:R-:W-:Y:S02]  /*1a70*/  IADD3 R3, R13, R33, -R2 ;  /* 0x000000210d037210 */ /* 0x000fe40007ffe802 */
[----:B------:R-:W-:Y:S02]  /*1a80*/  ISETP.GE.AND P0, PT, R18, 0x80, PT ;  /* 0x000000801200780c */ /* 0x000fe40003f06270 */
[----:B------:R-:W-:-:S02]  /*1a90*/  ISETP.GE.AND P1, PT, R32, 0x80, PT ;  /* 0x000000802000780c */ /* 0x000fc40003f26270 */
[----:B------:R-:W-:Y:S02]  /*1aa0*/  ISETP.GE.AND P2, PT, R14, 0x80, PT ;  /* 0x000000800e00780c */ /* 0x000fe40003f46270 */
[----:B------:R-:W-:Y:S02]  /*1ab0*/  LOP3.LUT R2, R15, 0x3f0, RZ, 0xc0, !PT ;  /* 0x000003f00f027812 */ /* 0x000fe400078ec0ff */
[-C--:B------:R-:W-:Y:S02]  /*1ac0*/  LEA R15, R18, R3.reuse, 0x8 ;  /* 0x00000003120f7211 */ /* 0x080fe400078e40ff */
[----:B------:R-:W-:Y:S02]  /*1ad0*/  ISETP.GE.AND P3, PT, R0, 0x80, PT ;  /* 0x000000800000780c */ /* 0x000fe40003f66270 */
[-C--:B------:R-:W-:Y:S02]  /*1ae0*/  LEA R19, R32, R3.reuse, 0x8 ;  /* 0x0000000320137211 */ /* 0x080fe400078e40ff */
[----:B------:R-:W-:Y:S01]  /*1af0*/  LEA R25, R14, R3, 0x8 ;  /* 0x000000030e197211 */ /* 0x000fe200078e40ff */
[----:B0-----:R-:W-:-:S04]  /*1b00*/  IMAD.WIDE R14, R15, 0x4, R16 ;  /* 0x000000040f0e7825 */ /* 0x001fc800078e0210 */
[--C-:B------:R-:W-:Y:S01]  /*1b10*/  IMAD.WIDE R18, R19, 0x4, R16.reuse ;  /* 0x0000000413127825 */ /* 0x100fe200078e0210 */
[----:B-1----:R0:W-:Y:S03]  /*1b20*/  @!P0 STG.E.128 desc[UR6][R14.64], R4 ;  /* 0x000000040e008986 */ /* 0x0021e6000c101d06 */
[----:B------:R-:W-:Y:S01]  /*1b30*/  IMAD.WIDE R24, R25, 0x4, R16 ;  /* 0x0000000419187825 */ /* 0x000fe200078e0210 */
[----:B------:R-:W-:Y:S01]  /*1b40*/  IADD3 R13, R2, UR4, RZ ;  /* 0x00000004020d7c10 */ /* 0x000fe2000fffe0ff */
[----:B--2---:R0:W-:Y:S04]  /*1b50*/  @!P1 STG.E.128 desc[UR6][R18.64], R8 ;  /* 0x0000000812009986 */ /* 0x0041e8000c101d06 */
[----:B----4-:R0:W-:Y:S01]  /*1b60*/  @!P2 STG.E.128 desc[UR6][R24.64], R20 ;  /* 0x000000141800a986 */ /* 0x0101e2000c101d06 */
[----:B------:R-:W-:Y:S01]  /*1b70*/  LEA R13, R12, R13, 0x2 ;  /* 0x0000000d0c0d7211 */ /* 0x000fe200078e10ff */
[----:B0-----:R-:W-:Y:S06]  /*1b80*/  @P3 EXIT ;  /* 0x000000000000394d */ /* 0x001fec0003800000 */
[----:B0-----:R-:W0:Y:S01]  /*1b90*/  LDS.128 R12, [R13+0x3000] ;  /* 0x003000000d0c7984 */ /* 0x001e220000000c00 */
[----:B------:R-:W-:-:S05]  /*1ba0*/  LEA R3, R0, R3, 0x8 ;  /* 0x0000000300037211 */ /* 0x000fca00078e40ff */
[----:B------:R-:W-:-:S05]  /*1bb0*/  IMAD.WIDE R16, R3, 0x4, R16 ;  /* 0x0000000403107825 */ /* 0x000fca00078e0210 */
[----:B0-----:R-:W-:Y:S01]  /*1bc0*/  STG.E.128 desc[UR6][R16.64], R12 ;  /* 0x0000000c10007986 */ /* 0x001fe2000c101d06 */
[----:B------:R-:W-:Y:S05]  /*1bd0*/  EXIT ;  /* 0x000000000000794d */ /* 0x000fea0003800000 */
.L_x_0:
[----:B------:R-:W-:-:S00]  /*1be0*/  BRA `(.L_x_0) ;  /* 0xfffffffc00fc7947 */ /* 0x000fc0000383ffff */
[----:B------:R-:W-:-:S00]  /*1bf0*/  NOP ;  /* 0x0000000000007918 */ /* 0x000fc00000000000 */
        /* <DEDUP_REMOVED lines=8> */
.L_x_1:


//--------------------- .nv.global.init           --------------------------
	.section	.nv.global.init,"aw",@progbits
.nv.global.init:
	.type		_$_str,@object
	.size		_$_str,(_$_str_$_2 - _$_str)
_$_str:
        /*0000*/ 	.byte	0x5f, 0x5f, 0x43, 0x55, 0x44, 0x41, 0x5f, 0x46, 0x54, 0x5a, 0x00
	.type		_$_str_$_2,@object
	.size		_$_str_$_2,(.L_1 - _$_str_$_2)
_$_str_$_2:
        /*000b*/ 	.byte	0x5f, 0x5f, 0x43, 0x55, 0x44, 0x41, 0x5f, 0x50, 0x52, 0x45, 0x43, 0x5f, 0x53, 0x51, 0x52, 0x54
        /*001b*/ 	.byte	0x00
.L_1:


//--------------------- .nv.shared.triton_poi_fused__native_batch_norm_legit_no_training_silu_17 --------------------------
	.section	.nv.shared.triton_poi_fused__native_batch_norm_legit_no_training_silu_17,"aw",@nobits
	.sectionflags	@""
	.align	16
	.zero		1024


//--------------------- .nv.constant0.triton_poi_fused__native_batch_norm_legit_no_training_silu_17 --------------------------
	.section	.nv.constant0.triton_poi_fused__native_batch_norm_legit_no_training_silu_17,"a",@progbits
	.sectionflags	@""
	.align	4
.nv.constant0.triton_poi_fused__native_batch_norm_legit_no_training_silu_17:
	.zero		584
